//
// Generated by NVIDIA NVVM Compiler
//
// Compiler Build ID: CL-36424714
// Cuda compilation tools, release 13.0, V13.0.88
// Based on NVVM 20.0.0
//

.version 9.0
.target sm_100
.address_size 64

	// .globl	_Z10matrixInitPdd

.visible .entry _Z10matrixInitPdd(
	.param .u64 .ptr .align 1 _Z10matrixInitPdd_param_0,
	.param .f64 _Z10matrixInitPdd_param_1
)
{
	.reg .pred 	%p<2>;
	.reg .b32 	%r<5>;
	.reg .b64 	%rd<7>;
	.reg .b64 	%fd<2>;

	ld.param.u64 	%rd4, [_Z10matrixInitPdd_param_0];
	ld.param.f64 	%fd1, [_Z10matrixInitPdd_param_1];
	cvta.to.global.u64 	%rd5, %rd4;
	add.s64 	%rd6, %rd5, 64;
	mov.b32 	%r4, 0;
$L__BB0_1:
	st.global.f64 	[%rd6+-64], %fd1;
	st.global.f64 	[%rd6+-56], %fd1;
	st.global.f64 	[%rd6+-48], %fd1;
	st.global.f64 	[%rd6+-40], %fd1;
	st.global.f64 	[%rd6+-32], %fd1;
	st.global.f64 	[%rd6+-24], %fd1;
	st.global.f64 	[%rd6+-16], %fd1;
	st.global.f64 	[%rd6+-8], %fd1;
	st.global.f64 	[%rd6], %fd1;
	st.global.f64 	[%rd6+8], %fd1;
	st.global.f64 	[%rd6+16], %fd1;
	st.global.f64 	[%rd6+24], %fd1;
	st.global.f64 	[%rd6+32], %fd1;
	st.global.f64 	[%rd6+40], %fd1;
	st.global.f64 	[%rd6+48], %fd1;
	st.global.f64 	[%rd6+56], %fd1;
	add.s32 	%r4, %r4, 16;
	add.s64 	%rd6, %rd6, 128;
	setp.ne.s32 	%p1, %r4, 750000;
	@%p1 bra 	$L__BB0_1;
	ret;

}
	// .globl	_Z9matrixAddPdS_S_
.visible .entry _Z9matrixAddPdS_S_(
	.param .u64 .ptr .align 1 _Z9matrixAddPdS_S__param_0,
	.param .u64 .ptr .align 1 _Z9matrixAddPdS_S__param_1,
	.param .u64 .ptr .align 1 _Z9matrixAddPdS_S__param_2
)
{
	.reg .pred 	%p<4>;
	.reg .b32 	%r<11>;
	.reg .b64 	%rd<11>;
	.reg .b64 	%fd<4>;

	ld.param.u64 	%rd1, [_Z9matrixAddPdS_S__param_0];
	ld.param.u64 	%rd2, [_Z9matrixAddPdS_S__param_1];
	ld.param.u64 	%rd3, [_Z9matrixAddPdS_S__param_2];
	mov.u32 	%r2, %ctaid.x;
	mov.u32 	%r3, %ntid.x;
	mov.u32 	%r4, %tid.x;
	mad.lo.s32 	%r5, %r2, %r3, %r4;
	mov.u32 	%r6, %ctaid.y;
	mov.u32 	%r7, %ntid.y;
	mov.u32 	%r8, %tid.y;
	mad.lo.s32 	%r9, %r6, %r7, %r8;
	mad.lo.s32 	%r1, %r9, 500, %r5;
	setp.gt.s32 	%p1, %r5, 499;
	setp.gt.u32 	%p2, %r9, 1499;
	or.pred  	%p3, %p1, %p2;
	@%p3 bra 	$L__BB1_2;
	cvta.to.global.u64 	%rd4, %rd1;
	cvta.to.global.u64 	%rd5, %rd2;
	cvta.to.global.u64 	%rd6, %rd3;
	mul.wide.s32 	%rd7, %r1, 8;
	add.s64 	%rd8, %rd4, %rd7;
	ld.global.f64 	%fd1, [%rd8];
	add.s64 	%rd9, %rd5, %rd7;
	ld.global.f64 	%fd2, [%rd9];
	add.f64 	%fd3, %fd1, %fd2;
	add.s64 	%rd10, %rd6, %rd7;
	st.global.f64 	[%rd10], %fd3;
$L__BB1_2:
	ret;

}


// ===== COMPILED SASS (sm_100) =====

	.target	sm_100

	.elftype	@"ET_EXEC"


//--------------------- .note.nv.tkinfo           --------------------------
	.section	.note.nv.tkinfo,"",@"SHT_NOTE"
	.sectionflags	@"SHF_NOTE_NV_TKINFO"
	.tkinfo
        /*0018*/ 	.word	0x00000002
        /*0030*/ 	.string	""
        /*0030*/ 	.string	"ptxas"
        /*0030*/ 	.string	"Cuda compilation tools, release 13.0, V13.0.88"
        /*0030*/ 	.string	"Build cuda_13.0.r13.0/compiler.36424714_0"
        /*0030*/ 	.string	"-arch sm_100 -m 64 "



//--------------------- .note.nv.cuinfo           --------------------------
	.section	.note.nv.cuinfo,"",@"SHT_NOTE"
	.sectionflags	@"SHF_NOTE_NV_CUINFO"
        /*0018*/ 	.short	0x0002
        /*001a*/ 	.short	0x0064
        /*001c*/ 	.short	0x0082
	.zero		2


//--------------------- .nv.info                  --------------------------
	.section	.nv.info,"",@"SHT_CUDA_INFO"
	.align	4


	//----- nvinfo : EIATTR_REGCOUNT
	.align		4
        /*0000*/ 	.byte	0x04, 0x2f
        /*0002*/ 	.short	(.L_1 - .L_0)
	.align		4
.L_0:
        /*0004*/ 	.word	index@(_Z10matrixInitPdd)
        /*0008*/ 	.word	0x0000000a


	//----- nvinfo : EIATTR_FRAME_SIZE
	.align		4
.L_1:
        /*000c*/ 	.byte	0x04, 0x11
        /*000e*/ 	.short	(.L_3 - .L_2)
	.align		4
.L_2:
        /*0010*/ 	.word	index@(_Z10matrixInitPdd)
        /*0014*/ 	.word	0x00000000


	//----- nvinfo : EIATTR_REGCOUNT
	.align		4
.L_3:
        /*0018*/ 	.byte	0x04, 0x2f
        /*001a*/ 	.short	(.L_5 - .L_4)
	.align		4
.L_4:
        /*001c*/ 	.word	index@(_Z9matrixAddPdS_S_)
        /*0020*/ 	.word	0x0000000e


	//----- nvinfo : EIATTR_FRAME_SIZE
	.align		4
.L_5:
        /*0024*/ 	.byte	0x04, 0x11
        /*0026*/ 	.short	(.L_7 - .L_6)
	.align		4
.L_6:
        /*0028*/ 	.word	index@(_Z9matrixAddPdS_S_)
        /*002c*/ 	.word	0x00000000


	//----- nvinfo : EIATTR_MIN_STACK_SIZE
	.align		4
.L_7:
        /*0030*/ 	.byte	0x04, 0x12
        /*0032*/ 	.short	(.L_9 - .L_8)
	.align		4
.L_8:
        /*0034*/ 	.word	index@(_Z9matrixAddPdS_S_)
        /*0038*/ 	.word	0x00000000


	//----- nvinfo : EIATTR_MIN_STACK_SIZE
	.align		4
.L_9:
        /*003c*/ 	.byte	0x04, 0x12
        /*003e*/ 	.short	(.L_11 - .L_10)
	.align		4
.L_10:
        /*0040*/ 	.word	index@(_Z10matrixInitPdd)
        /*0044*/ 	.word	0x00000000
.L_11:


//--------------------- .nv.compat                --------------------------
	.section	.nv.compat,"",@"SHT_CUDA_COMPAT_INFO"
	.align	4
        /*0000*/ 	.byte	0x02, 0x09, 0x00, 0x00, 0x02, 0x02, 0x01, 0x00, 0x02, 0x05, 0x05, 0x00, 0x03, 0x07, 0x01, 0x01
        /*0010*/ 	.byte	0x02, 0x03, 0x00, 0x00, 0x02, 0x06, 0x01, 0x00, 0x04, 0x0b, 0x08, 0x00, 0x01, 0x00, 0x00, 0x00
        /*0020*/ 	.byte	0x00, 0x00, 0x00, 0x00


//--------------------- .nv.info._Z9matrixAddPdS_S_ --------------------------
	.section	.nv.info._Z9matrixAddPdS_S_,"",@"SHT_CUDA_INFO"
	.sectionflags	@""
	.align	4


	//----- nvinfo : EIATTR_CUDA_API_VERSION
	.align		4
        /*0000*/ 	.byte	0x04, 0x37
        /*0002*/ 	.short	(.L_13 - .L_12)
.L_12:
        /*0004*/ 	.word	0x00000082


	//----- nvinfo : EIATTR_KPARAM_INFO
	.align		4
.L_13:
        /*0008*/ 	.byte	0x04, 0x17
        /*000a*/ 	.short	(.L_15 - .L_14)
.L_14:
        /*000c*/ 	.word	0x00000000
        /*0010*/ 	.short	0x0002
        /*0012*/ 	.short	0x0010
        /*0014*/ 	.byte	0x00, 0xf5, 0x21, 0x00


	//----- nvinfo : EIATTR_KPARAM_INFO
	.align		4
.L_15:
        /*0018*/ 	.byte	0x04, 0x17
        /*001a*/ 	.short	(.L_17 - .L_16)
.L_16:
        /*001c*/ 	.word	0x00000000
        /*0020*/ 	.short	0x0001
        /*0022*/ 	.short	0x0008
        /*0024*/ 	.byte	0x00, 0xf5, 0x21, 0x00


	//----- nvinfo : EIATTR_KPARAM_INFO
	.align		4
.L_17:
        /*0028*/ 	.byte	0x04, 0x17
        /*002a*/ 	.short	(.L_19 - .L_18)
.L_18:
        /*002c*/ 	.word	0x00000000
        /*0030*/ 	.short	0x0000
        /*0032*/ 	.short	0x0000
        /*0034*/ 	.byte	0x00, 0xf5, 0x21, 0x00


	//----- nvinfo : EIATTR_SPARSE_MMA_MASK
	.align		4
.L_19:
        /*0038*/ 	.byte	0x03, 0x50
        /*003a*/ 	.short	0x0000


	//----- nvinfo : EIATTR_MAXREG_COUNT
	.align		4
        /*003c*/ 	.byte	0x03, 0x1b
        /*003e*/ 	.short	0x00ff


	//----- nvinfo : EIATTR_MERCURY_ISA_VERSION
	.align		4
        /*0040*/ 	.byte	0x03, 0x5f
        /*0042*/ 	.short	0x0101


	//----- nvinfo : EIATTR_VRC_CTA_INIT_COUNT
	.align		4
        /*0044*/ 	.byte	0x02, 0x4a
	.zero		1
	.zero		1


	//----- nvinfo : EIATTR_EXIT_INSTR_OFFSETS
	.align		4
        /*0048*/ 	.byte	0x04, 0x1c
        /*004a*/ 	.short	(.L_21 - .L_20)


	//   ....[0]....
.L_20:
        /*004c*/ 	.word	0x000000b0


	//   ....[1]....
        /*0050*/ 	.word	0x00000180


	//----- nvinfo : EIATTR_CBANK_PARAM_SIZE
	.align		4
.L_21:
        /*0054*/ 	.byte	0x03, 0x19
        /*0056*/ 	.short	0x0018


	//----- nvinfo : EIATTR_PARAM_CBANK
	.align		4
        /*0058*/ 	.byte	0x04, 0x0a
        /*005a*/ 	.short	(.L_23 - .L_22)
	.align		4
.L_22:
        /*005c*/ 	.word	index@(.nv.constant0._Z9matrixAddPdS_S_)
        /*0060*/ 	.short	0x0380
        /*0062*/ 	.short	0x0018


	//----- nvinfo : EIATTR_SW_WAR
	.align		4
.L_23:
        /*0064*/ 	.byte	0x04, 0x36
        /*0066*/ 	.short	(.L_25 - .L_24)
.L_24:
        /*0068*/ 	.word	0x00000008
.L_25:


//--------------------- .nv.info._Z10matrixInitPdd --------------------------
	.section	.nv.info._Z10matrixInitPdd,"",@"SHT_CUDA_INFO"
	.sectionflags	@""
	.align	4


	//----- nvinfo : EIATTR_CUDA_API_VERSION
	.align		4
        /*0000*/ 	.byte	0x04, 0x37
        /*0002*/ 	.short	(.L_27 - .L_26)
.L_26:
        /*0004*/ 	.word	0x00000082


	//----- nvinfo : EIATTR_KPARAM_INFO
	.align		4
.L_27:
        /*0008*/ 	.byte	0x04, 0x17
        /*000a*/ 	.short	(.L_29 - .L_28)
.L_28:
        /*000c*/ 	.word	0x00000000
        /*0010*/ 	.short	0x0001
        /*0012*/ 	.short	0x0008
        /*0014*/ 	.byte	0x00, 0xf0, 0x21, 0x00


	//----- nvinfo : EIATTR_KPARAM_INFO
	.align		4
.L_29:
        /*0018*/ 	.byte	0x04, 0x17
        /*001a*/ 	.short	(.L_31 - .L_30)
.L_30:
        /*001c*/ 	.word	0x00000000
        /*0020*/ 	.short	0x0000
        /*0022*/ 	.short	0x0000
        /*0024*/ 	.byte	0x00, 0xf5, 0x21, 0x00


	//----- nvinfo : EIATTR_SPARSE_MMA_MASK
	.align		4
.L_31:
        /*0028*/ 	.byte	0x03, 0x50
        /*002a*/ 	.short	0x0000


	//----- nvinfo : EIATTR_MAXREG_COUNT
	.align		4
        /*002c*/ 	.byte	0x03, 0x1b
        /*002e*/ 	.short	0x00ff


	//----- nvinfo : EIATTR_MERCURY_ISA_VERSION
	.align		4
        /*0030*/ 	.byte	0x03, 0x5f
        /*0032*/ 	.short	0x0101


	//----- nvinfo : EIATTR_VRC_CTA_INIT_COUNT
	.align		4
        /*0034*/ 	.byte	0x02, 0x4a
	.zero		1
	.zero		1


	//----- nvinfo : EIATTR_EXIT_INSTR_OFFSETS
	.align		4
        /*0038*/ 	.byte	0x04, 0x1c
        /*003a*/ 	.short	(.L_33 - .L_32)


	//   ....[0]....
.L_32:
        /*003c*/ 	.word	0x00000b20


	//----- nvinfo : EIATTR_CBANK_PARAM_SIZE
	.align		4
.L_33:
        /*0040*/ 	.byte	0x03, 0x19
        /*0042*/ 	.short	0x0010


	//----- nvinfo : EIATTR_PARAM_CBANK
	.align		4
        /*0044*/ 	.byte	0x04, 0x0a
        /*0046*/ 	.short	(.L_35 - .L_34)
	.align		4
.L_34:
        /*0048*/ 	.word	index@(.nv.constant0._Z10matrixInitPdd)
        /*004c*/ 	.short	0x0380
        /*004e*/ 	.short	0x0010


	//----- nvinfo : EIATTR_SW_WAR
	.align		4
.L_35:
        /*0050*/ 	.byte	0x04, 0x36
        /*0052*/ 	.short	(.L_37 - .L_36)
.L_36:
        /*0054*/ 	.word	0x00000008
.L_37:


//--------------------- .nv.callgraph             --------------------------
	.section	.nv.callgraph,"",@"SHT_CUDA_CALLGRAPH"
	.align	4
	.sectionentsize	8
	.align		4
        /*0000*/ 	.word	0x00000000
	.align		4
        /*0004*/ 	.word	0xffffffff
	.align		4
        /*0008*/ 	.word	0x00000000
	.align		4
        /*000c*/ 	.word	0xfffffffe
	.align		4
        /*0010*/ 	.word	0x00000000
	.align		4
        /*0014*/ 	.word	0xfffffffd
	.align		4
        /*0018*/ 	.word	0x00000000
	.align		4
        /*001c*/ 	.word	0xfffffffc


//--------------------- .text._Z9matrixAddPdS_S_  --------------------------
	.section	.text._Z9matrixAddPdS_S_,"ax",@progbits
	.align	128
        .global         _Z9matrixAddPdS_S_
        .type           _Z9matrixAddPdS_S_,@function
        .size           _Z9matrixAddPdS_S_,(.L_x_3 - _Z9matrixAddPdS_S_)
        .other          _Z9matrixAddPdS_S_,@"STO_CUDA_ENTRY STV_DEFAULT"
_Z9matrixAddPdS_S_:
.text._Z9matrixAddPdS_S_:
[----:B------:R-:W-:Y:S01]  /*0000*/  LDC R1, c[0x0][0x37c] ;  /* 0x0000df00ff017b82 */ /* 0x000fe20000000800 */
[----:B------:R-:W0:Y:S07]  /*0010*/  S2R R2, SR_TID.Y ;  /* 0x0000000000027919 */ /* 0x000e2e0000002200 */
[----:B------:R-:W1:Y:S01]  /*0020*/  LDC R0, c[0x0][0x360] ;  /* 0x0000d800ff007b82 */ /* 0x000e620000000800 */
[----:B------:R-:W1:Y:S07]  /*0030*/  S2R R3, SR_TID.X ;  /* 0x0000000000037919 */ /* 0x000e6e0000002100 */
[----:B------:R-:W0:Y:S08]  /*0040*/  S2UR UR5, SR_CTAID.Y ;  /* 0x00000000000579c3 */ /* 0x000e300000002600 */
[----:B------:R-:W0:Y:S08]  /*0050*/  LDC R7, c[0x0][0x364] ;  /* 0x0000d900ff077b82 */ /* 0x000e300000000800 */
[----:B------:R-:W1:Y:S01]  /*0060*/  S2UR UR4, SR_CTAID.X ;  /* 0x00000000000479c3 */ /* 0x000e620000002500 */
[----:B0-----:R-:W-:-:S05]  /*0070*/  IMAD R7, R7, UR5, R2 ;  /* 0x0000000507077c24 */ /* 0x001fca000f8e0202 */
[----:B------:R-:W-:Y:S01]  /*0080*/  ISETP.GT.U32.AND P0, PT, R7, 0x5db, PT ;  /* 0x000005db0700780c */ /* 0x000fe20003f04070 */
[----:B-1----:R-:W-:-:S05]  /*0090*/  IMAD R0, R0, UR4, R3 ;  /* 0x0000000400007c24 */ /* 0x002fca000f8e0203 */
[----:B------:R-:W-:-:S13]  /*00a0*/  ISETP.GT.OR P0, PT, R0, 0x1f3, P0 ;  /* 0x000001f30000780c */ /* 0x000fda0000704670 */
[----:B------:R-:W-:Y:S05]  /*00b0*/  @P0 EXIT ;  /* 0x000000000000094d */ /* 0x000fea0003800000 */
[----:B------:R-:W0:Y:S01]  /*00c0*/  LDC.64 R2, c[0x0][0x380] ;  /* 0x0000e000ff027b82 */ /* 0x000e220000000a00 */
[----:B------:R-:W1:Y:S01]  /*00d0*/  LDCU.64 UR4, c[0x0][0x358] ;  /* 0x00006b00ff0477ac */ /* 0x000e620008000a00 */
[----:B------:R-:W-:-:S06]  /*00e0*/  IMAD R11, R7, 0x1f4, R0 ;  /* 0x000001f4070b7824 */ /* 0x000fcc00078e0200 */
[----:B------:R-:W2:Y:S08]  /*00f0*/  LDC.64 R4, c[0x0][0x388] ;  /* 0x0000e200ff047b82 */ /* 0x000eb00000000a00 */
[----:B------:R-:W3:Y:S01]  /*0100*/  LDC.64 R8, c[0x0][0x390] ;  /* 0x0000e400ff087b82 */ /* 0x000ee20000000a00 */
[----:B0-----:R-:W-:-:S06]  /*0110*/  IMAD.WIDE R2, R11, 0x8, R2 ;  /* 0x000000080b027825 */ /* 0x001fcc00078e0202 */
[----:B-1----:R-:W4:Y:S01]  /*0120*/  LDG.E.64 R2, desc[UR4][R2.64] ;  /* 0x0000000402027981 */ /* 0x002f22000c1e1b00 */
[----:B--2---:R-:W-:-:S06]  /*0130*/  IMAD.WIDE R4, R11, 0x8, R4 ;  /* 0x000000080b047825 */ /* 0x004fcc00078e0204 */
[----:B------:R-:W4:Y:S01]  /*0140*/  LDG.E.64 R4, desc[UR4][R4.64] ;  /* 0x0000000404047981 */ /* 0x000f22000c1e1b00 */
[----:B---3--:R-:W-:Y:S01]  /*0150*/  IMAD.WIDE R8, R11, 0x8, R8 ;  /* 0x000000080b087825 */ /* 0x008fe200078e0208 */
[----:B----4-:R-:W-:-:S07]  /*0160*/  DADD R6, R2, R4 ;  /* 0x0000000002067229 */ /* 0x010fce0000000004 */
[----:B------:R-:W-:Y:S01]  /*0170*/  STG.E.64 desc[UR4][R8.64], R6 ;  /* 0x0000000608007986 */ /* 0x000fe2000c101b04 */
[----:B------:R-:W-:Y:S05]  /*0180*/  EXIT ;  /* 0x000000000000794d */ /* 0x000fea0003800000 */
.L_x_0:
[----:B------:R-:W-:-:S00]  /*0190*/  BRA `(.L_x_0) ;  /* 0xfffffffc00fc7947 */ /* 0x000fc0000383ffff */
[----:B------:R-:W-:-:S00]  /*01a0*/  NOP ;  /* 0x0000000000007918 */ /* 0x000fc00000000000 */
        /* <DEDUP_REMOVED lines=13> */
.L_x_3:


//--------------------- .text._Z10matrixInitPdd   --------------------------
	.section	.text._Z10matrixInitPdd,"ax",@progbits
	.align	128
        .global         _Z10matrixInitPdd
        .type           _Z10matrixInitPdd,@function
        .size           _Z10matrixInitPdd,(.L_x_4 - _Z10matrixInitPdd)
        .other          _Z10matrixInitPdd,@"STO_CUDA_ENTRY STV_DEFAULT"
_Z10matrixInitPdd:
.text._Z10matrixInitPdd:
[----:B------:R-:W-:Y:S08]  /*0000*/  LDC R1, c[0x0][0x37c] ;  /* 0x0000df00ff017b82 */ /* 0x000ff00000000800 */
[----:B------:R-:W0:Y:S01]  /*0010*/  LDC.64 R2, c[0x0][0x380] ;  /* 0x0000e000ff027b82 */ /* 0x000e220000000a00 */
[----:B------:R-:W0:Y:S01]  /*0020*/  LDCU.64 UR6, c[0x0][0x358] ;  /* 0x00006b00ff0677ac */ /* 0x000e220008000a00 */
[----:B------:R-:W1:Y:S06]  /*0030*/  LDCU.64 UR4, c[0x0][0x380] ;  /* 0x00007000ff0477ac */ /* 0x000e6c0008000a00 */
[----:B------:R-:W0:Y:S01]  /*0040*/  LDC.64 R4, c[0x0][0x388] ;  /* 0x0000e200ff047b82 */ /* 0x000e220000000a00 */
[----:B-1----:R-:W-:-:S04]  /*0050*/  UIADD3 UR4, UP0, UPT, UR4, 0x40, URZ ;  /* 0x0000004004047890 */ /* 0x002fc8000ff1e0ff */
[----:B------:R-:W-:-:S04]  /*0060*/  UIADD3 UR4, UP1, UPT, UR4, 0x180, URZ ;  /* 0x0000018004047890 */ /* 0x000fc8000ff3e0ff */
[----:B------:R-:W-:Y:S01]  /*0070*/  UIADD3.X UR5, UPT, UPT, URZ, URZ, UR5, UP1, UP0 ;  /* 0x000000ffff057290 */ /* 0x000fe20008fe0405 */
[----:B0-----:R0:W-:Y:S01]  /*0080*/  STG.E.64 desc[UR6][R2.64], R4 ;  /* 0x0000000402007986 */ /* 0x0011e2000c101b06 */
[----:B------:R-:W-:Y:S01]  /*0090*/  IMAD.U32 R0, RZ, RZ, UR4 ;  /* 0x00000004ff007e24 */ /* 0x000fe2000f8e00ff */
[----:B------:R-:W-:Y:S02]  /*00a0*/  UMOV UR4, 0x30 ;  /* 0x0000003000047882 */ /* 0x000fe40000000000 */
[----:B------:R0:W-:Y:S01]  /*00b0*/  STG.E.64 desc[UR6][R2.64+0x8], R4 ;  /* 0x0000080402007986 */ /* 0x0001e2000c101b06 */
[----:B------:R-:W-:-:S03]  /*00c0*/  MOV R7, UR5 ;  /* 0x0000000500077c02 */ /* 0x000fc60008000f00 */
[----:B------:R0:W-:Y:S04]  /*00d0*/  STG.E.64 desc[UR6][R2.64+0x10], R4 ;  /* 0x0000100402007986 */ /* 0x0001e8000c101b06 */
        /* <DEDUP_REMOVED lines=44> */
[----:B------:R0:W-:Y:S02]  /*03a0*/  STG.E.64 desc[UR6][R2.64+0x178], R4 ;  /* 0x0001780402007986 */ /* 0x0001e4000c101b06 */
.L_x_1:
[----:B01----:R-:W-:Y:S01]  /*03b0*/  IMAD.MOV.U32 R2, RZ, RZ, R0 ;  /* 0x000000ffff027224 */ /* 0x003fe200078e0000 */
[----:B------:R-:W-:Y:S01]  /*03c0*/  MOV R3, R7 ;  /* 0x0000000700037202 */ /* 0x000fe20000000f00 */
[----:B------:R-:W-:-:S03]  /*03d0*/  UIADD3 UR4, UPT, UPT, UR4, 0x70, URZ ;  /* 0x0000007004047890 */ /* 0x000fc6000fffe0ff */
[----:B------:R-:W-:Y:S01]  /*03e0*/  IADD3 R0, P0, PT, R2, 0x380, RZ ;  /* 0x0000038002007810 */ /* 0x000fe20007f1e0ff */
[----:B------:R1:W-:Y:S01]  /*03f0*/  STG.E.64 desc[UR6][R2.64+-0x40], R4 ;  /* 0xffffc00402007986 */ /* 0x0003e2000c101b06 */
[----:B------:R-:W-:-:S03]  /*0400*/  UISETP.NE.AND UP0, UPT, UR4, 0xb71b0, UPT ;  /* 0x000b71b00400788c */ /* 0x000fc6000bf05270 */
[----:B------:R1:W-:Y:S01]  /*0410*/  STG.E.64 desc[UR6][R2.64+-0x38], R4 ;  /* 0xffffc80402007986 */ /* 0x0003e2000c101b06 */
[----:B------:R-:W-:-:S03]  /*0420*/  IMAD.X R7, RZ, RZ, R3, P0 ;  /* 0x000000ffff077224 */ /* 0x000fc600000e0603 */
        /* <DEDUP_REMOVED lines=109> */
[----:B------:R1:W-:Y:S01]  /*0b00*/  STG.E.64 desc[UR6][R2.64+0x338], R4 ;  /* 0x0003380402007986 */ /* 0x0003e2000c101b06 */
[----:B------:R-:W-:Y:S05]  /*0b10*/  BRA.U UP0, `(.L_x_1) ;  /* 0xfffffff900247547 */ /* 0x000fea000b83ffff */
[----:B------:R-:W-:Y:S05]  /*0b20*/  EXIT ;  /* 0x000000000000794d */ /* 0x000fea0003800000 */
.L_x_2:
        /* <DEDUP_REMOVED lines=13> */
.L_x_4:


//--------------------- .nv.shared.reserved.0     --------------------------
	.section	.nv.shared.reserved.0,"aw",@nobits
	.weak		__nv_reservedSMEM_offset_0_alias
	.size		__nv_reservedSMEM_offset_0_alias, 0, 64
	.other		__nv_reservedSMEM_offset_0_alias,@"STO_CUDA_RESERVED_SHARED STV_DEFAULT"
__nv_reservedSMEM_offset_0_alias:
	.zero		0
	.zero		64


//--------------------- .nv.constant0._Z9matrixAddPdS_S_ --------------------------
	.section	.nv.constant0._Z9matrixAddPdS_S_,"a",@progbits
	.sectionflags	@""
	.align	4
.nv.constant0._Z9matrixAddPdS_S_:
	.zero		920


//--------------------- .nv.constant0._Z10matrixInitPdd --------------------------
	.section	.nv.constant0._Z10matrixInitPdd,"a",@progbits
	.sectionflags	@""
	.align	4
.nv.constant0._Z10matrixInitPdd:
	.zero		912


//--------------------- SYMBOLS --------------------------

	.type		.nv.reservedSmem.offset0,@object
	.size		.nv.reservedSmem.offset0,0x4
